//
// Generated by NVIDIA NVVM Compiler
//
// Compiler Build ID: CL-36424714
// Cuda compilation tools, release 13.0, V13.0.88
// Based on NVVM 20.0.0
//

.version 9.0
.target sm_100
.address_size 64

	// .globl	_Z20conv_constant_kernelPfS_ii
.const .align 4 .b8 kernel_gpu[36];

.visible .entry _Z20conv_constant_kernelPfS_ii(
	.param .u64 .ptr .align 1 _Z20conv_constant_kernelPfS_ii_param_0,
	.param .u64 .ptr .align 1 _Z20conv_constant_kernelPfS_ii_param_1,
	.param .u32 _Z20conv_constant_kernelPfS_ii_param_2,
	.param .u32 _Z20conv_constant_kernelPfS_ii_param_3
)
{
	.reg .pred 	%p<32>;
	.reg .b32 	%r<21>;
	.reg .b32 	%f<47>;
	.reg .b64 	%rd<26>;

	ld.param.u64 	%rd7, [_Z20conv_constant_kernelPfS_ii_param_0];
	ld.param.u64 	%rd6, [_Z20conv_constant_kernelPfS_ii_param_1];
	ld.param.u32 	%r7, [_Z20conv_constant_kernelPfS_ii_param_2];
	ld.param.u32 	%r8, [_Z20conv_constant_kernelPfS_ii_param_3];
	cvta.to.global.u64 	%rd1, %rd7;
	mov.u32 	%r9, %ntid.y;
	mov.u32 	%r10, %ctaid.y;
	mov.u32 	%r11, %tid.y;
	mad.lo.s32 	%r1, %r9, %r10, %r11;
	mov.u32 	%r12, %ntid.x;
	mov.u32 	%r13, %ctaid.x;
	mov.u32 	%r14, %tid.x;
	mad.lo.s32 	%r2, %r12, %r13, %r14;
	setp.ge.s32 	%p3, %r1, %r7;
	setp.ge.s32 	%p4, %r2, %r8;
	or.pred  	%p5, %p3, %p4;
	@%p5 bra 	$L__BB0_20;
	setp.eq.s32 	%p6, %r1, 0;
	add.s32 	%r15, %r1, -1;
	mul.lo.s32 	%r3, %r15, %r8;
	setp.lt.s32 	%p7, %r2, 1;
	cvt.s64.s32 	%rd8, %r3;
	cvt.s64.s32 	%rd2, %r2;
	add.s64 	%rd9, %rd2, %rd8;
	shl.b64 	%rd10, %rd9, 2;
	add.s64 	%rd3, %rd1, %rd10;
	mov.f32 	%f39, 0f00000000;
	or.pred  	%p8, %p6, %p7;
	@%p8 bra 	$L__BB0_3;
	ld.global.f32 	%f20, [%rd3+-4];
	ld.const.f32 	%f21, [kernel_gpu];
	fma.rn.f32 	%f39, %f20, %f21, 0f00000000;
$L__BB0_3:
	setp.eq.s32 	%p9, %r1, 0;
	setp.lt.s32 	%p10, %r2, 0;
	or.pred  	%p11, %p9, %p10;
	@%p11 bra 	$L__BB0_5;
	add.s32 	%r16, %r2, %r3;
	mul.wide.s32 	%rd11, %r16, 4;
	add.s64 	%rd12, %rd1, %rd11;
	ld.global.f32 	%f22, [%rd12];
	ld.const.f32 	%f23, [kernel_gpu+4];
	fma.rn.f32 	%f39, %f22, %f23, %f39;
$L__BB0_5:
	setp.eq.s32 	%p12, %r1, 0;
	add.s32 	%r17, %r2, 1;
	setp.gt.s32 	%p13, %r2, -2;
	setp.lt.s32 	%p14, %r17, %r8;
	and.pred  	%p1, %p13, %p14;
	not.pred 	%p16, %p1;
	or.pred  	%p17, %p12, %p16;
	@%p17 bra 	$L__BB0_7;
	ld.global.f32 	%f24, [%rd3+4];
	ld.const.f32 	%f25, [kernel_gpu+8];
	fma.rn.f32 	%f39, %f24, %f25, %f39;
$L__BB0_7:
	setp.gt.s32 	%p18, %r2, 0;
	mul.lo.s32 	%r4, %r1, %r8;
	setp.le.s32 	%p19, %r2, %r8;
	and.pred  	%p2, %p18, %p19;
	cvt.s64.s32 	%rd13, %r4;
	add.s64 	%rd14, %rd2, %rd13;
	shl.b64 	%rd15, %rd14, 2;
	add.s64 	%rd4, %rd1, %rd15;
	not.pred 	%p20, %p2;
	@%p20 bra 	$L__BB0_9;
	ld.global.f32 	%f26, [%rd4+-4];
	ld.const.f32 	%f27, [kernel_gpu+12];
	fma.rn.f32 	%f39, %f26, %f27, %f39;
$L__BB0_9:
	setp.lt.s32 	%p21, %r2, 0;
	@%p21 bra 	$L__BB0_11;
	add.s32 	%r18, %r2, %r4;
	mul.wide.s32 	%rd16, %r18, 4;
	add.s64 	%rd17, %rd1, %rd16;
	ld.global.f32 	%f28, [%rd17];
	ld.const.f32 	%f29, [kernel_gpu+16];
	fma.rn.f32 	%f39, %f28, %f29, %f39;
$L__BB0_11:
	@%p16 bra 	$L__BB0_13;
	ld.global.f32 	%f30, [%rd4+4];
	ld.const.f32 	%f31, [kernel_gpu+20];
	fma.rn.f32 	%f39, %f30, %f31, %f39;
$L__BB0_13:
	add.s32 	%r5, %r1, 1;
	setp.ge.u32 	%p23, %r5, %r7;
	add.s32 	%r6, %r4, %r8;
	cvt.s64.s32 	%rd18, %r6;
	add.s64 	%rd19, %rd2, %rd18;
	shl.b64 	%rd20, %rd19, 2;
	add.s64 	%rd5, %rd1, %rd20;
	or.pred  	%p25, %p23, %p20;
	@%p25 bra 	$L__BB0_15;
	ld.global.f32 	%f32, [%rd5+-4];
	ld.const.f32 	%f33, [kernel_gpu+24];
	fma.rn.f32 	%f39, %f32, %f33, %f39;
$L__BB0_15:
	setp.ge.u32 	%p26, %r5, %r7;
	setp.lt.s32 	%p27, %r2, 0;
	or.pred  	%p28, %p26, %p27;
	@%p28 bra 	$L__BB0_17;
	add.s32 	%r19, %r2, %r6;
	mul.wide.s32 	%rd21, %r19, 4;
	add.s64 	%rd22, %rd1, %rd21;
	ld.global.f32 	%f34, [%rd22];
	ld.const.f32 	%f35, [kernel_gpu+28];
	fma.rn.f32 	%f39, %f34, %f35, %f39;
$L__BB0_17:
	setp.ge.u32 	%p29, %r5, %r7;
	or.pred  	%p31, %p29, %p16;
	@%p31 bra 	$L__BB0_19;
	ld.global.f32 	%f36, [%rd5+4];
	ld.const.f32 	%f37, [kernel_gpu+32];
	fma.rn.f32 	%f39, %f36, %f37, %f39;
$L__BB0_19:
	add.s32 	%r20, %r4, %r2;
	cvta.to.global.u64 	%rd23, %rd6;
	mul.wide.s32 	%rd24, %r20, 4;
	add.s64 	%rd25, %rd23, %rd24;
	st.global.f32 	[%rd25], %f39;
$L__BB0_20:
	ret;

}


// ===== COMPILED SASS (sm_100) =====

	.target	sm_100

	.elftype	@"ET_EXEC"


//--------------------- .note.nv.tkinfo           --------------------------
	.section	.note.nv.tkinfo,"",@"SHT_NOTE"
	.sectionflags	@"SHF_NOTE_NV_TKINFO"
	.tkinfo
        /*0018*/ 	.word	0x00000002
        /*0030*/ 	.string	""
        /*0030*/ 	.string	"ptxas"
        /*0030*/ 	.string	"Cuda compilation tools, release 13.0, V13.0.88"
        /*0030*/ 	.string	"Build cuda_13.0.r13.0/compiler.36424714_0"
        /*0030*/ 	.string	"-arch sm_100 -m 64 "



//--------------------- .note.nv.cuinfo           --------------------------
	.section	.note.nv.cuinfo,"",@"SHT_NOTE"
	.sectionflags	@"SHF_NOTE_NV_CUINFO"
        /*0018*/ 	.short	0x0002
        /*001a*/ 	.short	0x0064
        /*001c*/ 	.short	0x0082
	.zero		2


//--------------------- .nv.info                  --------------------------
	.section	.nv.info,"",@"SHT_CUDA_INFO"
	.align	4


	//----- nvinfo : EIATTR_REGCOUNT
	.align		4
        /*0000*/ 	.byte	0x04, 0x2f
        /*0002*/ 	.short	(.L_2 - .L_1)
	.align		4
.L_1:
        /*0004*/ 	.word	index@(_Z20conv_constant_kernelPfS_ii)
        /*0008*/ 	.word	0x00000017


	//----- nvinfo : EIATTR_FRAME_SIZE
	.align		4
.L_2:
        /*000c*/ 	.byte	0x04, 0x11
        /*000e*/ 	.short	(.L_4 - .L_3)
	.align		4
.L_3:
        /*0010*/ 	.word	index@(_Z20conv_constant_kernelPfS_ii)
        /*0014*/ 	.word	0x00000000


	//----- nvinfo : EIATTR_MIN_STACK_SIZE
	.align		4
.L_4:
        /*0018*/ 	.byte	0x04, 0x12
        /*001a*/ 	.short	(.L_6 - .L_5)
	.align		4
.L_5:
        /*001c*/ 	.word	index@(_Z20conv_constant_kernelPfS_ii)
        /*0020*/ 	.word	0x00000000
.L_6:


//--------------------- .nv.compat                --------------------------
	.section	.nv.compat,"",@"SHT_CUDA_COMPAT_INFO"
	.align	4
        /*0000*/ 	.byte	0x02, 0x09, 0x00, 0x00, 0x02, 0x02, 0x01, 0x00, 0x02, 0x05, 0x05, 0x00, 0x03, 0x07, 0x01, 0x01
        /*0010*/ 	.byte	0x02, 0x03, 0x00, 0x00, 0x02, 0x06, 0x01, 0x00, 0x04, 0x0b, 0x08, 0x00, 0x09, 0x00, 0x00, 0x00
        /*0020*/ 	.byte	0x00, 0x00, 0x00, 0x00


//--------------------- .nv.info._Z20conv_constant_kernelPfS_ii --------------------------
	.section	.nv.info._Z20conv_constant_kernelPfS_ii,"",@"SHT_CUDA_INFO"
	.sectionflags	@""
	.align	4


	//----- nvinfo : EIATTR_CUDA_API_VERSION
	.align		4
        /*0000*/ 	.byte	0x04, 0x37
        /*0002*/ 	.short	(.L_8 - .L_7)
.L_7:
        /*0004*/ 	.word	0x00000082


	//----- nvinfo : EIATTR_KPARAM_INFO
	.align		4
.L_8:
        /*0008*/ 	.byte	0x04, 0x17
        /*000a*/ 	.short	(.L_10 - .L_9)
.L_9:
        /*000c*/ 	.word	0x00000000
        /*0010*/ 	.short	0x0003
        /*0012*/ 	.short	0x0014
        /*0014*/ 	.byte	0x00, 0xf0, 0x11, 0x00


	//----- nvinfo : EIATTR_KPARAM_INFO
	.align		4
.L_10:
        /*0018*/ 	.byte	0x04, 0x17
        /*001a*/ 	.short	(.L_12 - .L_11)
.L_11:
        /*001c*/ 	.word	0x00000000
        /*0020*/ 	.short	0x0002
        /*0022*/ 	.short	0x0010
        /*0024*/ 	.byte	0x00, 0xf0, 0x11, 0x00


	//----- nvinfo : EIATTR_KPARAM_INFO
	.align		4
.L_12:
        /*0028*/ 	.byte	0x04, 0x17
        /*002a*/ 	.short	(.L_14 - .L_13)
.L_13:
        /*002c*/ 	.word	0x00000000
        /*0030*/ 	.short	0x0001
        /*0032*/ 	.short	0x0008
        /*0034*/ 	.byte	0x00, 0xf5, 0x21, 0x00


	//----- nvinfo : EIATTR_KPARAM_INFO
	.align		4
.L_14:
        /*0038*/ 	.byte	0x04, 0x17
        /*003a*/ 	.short	(.L_16 - .L_15)
.L_15:
        /*003c*/ 	.word	0x00000000
        /*0040*/ 	.short	0x0000
        /*0042*/ 	.short	0x0000
        /*0044*/ 	.byte	0x00, 0xf5, 0x21, 0x00


	//----- nvinfo : EIATTR_SPARSE_MMA_MASK
	.align		4
.L_16:
        /*0048*/ 	.byte	0x03, 0x50
        /*004a*/ 	.short	0x0000


	//----- nvinfo : EIATTR_MAXREG_COUNT
	.align		4
        /*004c*/ 	.byte	0x03, 0x1b
        /*004e*/ 	.short	0x00ff


	//----- nvinfo : EIATTR_MERCURY_ISA_VERSION
	.align		4
        /*0050*/ 	.byte	0x03, 0x5f
        /*0052*/ 	.short	0x0101


	//----- nvinfo : EIATTR_VRC_CTA_INIT_COUNT
	.align		4
        /*0054*/ 	.byte	0x02, 0x4a
	.zero		1
	.zero		1


	//----- nvinfo : EIATTR_EXIT_INSTR_OFFSETS
	.align		4
        /*0058*/ 	.byte	0x04, 0x1c
        /*005a*/ 	.short	(.L_18 - .L_17)


	//   ....[0]....
.L_17:
        /*005c*/ 	.word	0x000000c0


	//   ....[1]....
        /*0060*/ 	.word	0x00000560


	//----- nvinfo : EIATTR_CBANK_PARAM_SIZE
	.align		4
.L_18:
        /*0064*/ 	.byte	0x03, 0x19
        /*0066*/ 	.short	0x0018


	//----- nvinfo : EIATTR_PARAM_CBANK
	.align		4
        /*0068*/ 	.byte	0x04, 0x0a
        /*006a*/ 	.short	(.L_20 - .L_19)
	.align		4
.L_19:
        /*006c*/ 	.word	index@(.nv.constant0._Z20conv_constant_kernelPfS_ii)
        /*0070*/ 	.short	0x0380
        /*0072*/ 	.short	0x0018


	//----- nvinfo : EIATTR_SW_WAR
	.align		4
.L_20:
        /*0074*/ 	.byte	0x04, 0x36
        /*0076*/ 	.short	(.L_22 - .L_21)
.L_21:
        /*0078*/ 	.word	0x00000008
.L_22:


//--------------------- .nv.callgraph             --------------------------
	.section	.nv.callgraph,"",@"SHT_CUDA_CALLGRAPH"
	.align	4
	.sectionentsize	8
	.align		4
        /*0000*/ 	.word	0x00000000
	.align		4
        /*0004*/ 	.word	0xffffffff
	.align		4
        /*0008*/ 	.word	0x00000000
	.align		4
        /*000c*/ 	.word	0xfffffffe
	.align		4
        /*0010*/ 	.word	0x00000000
	.align		4
        /*0014*/ 	.word	0xfffffffd
	.align		4
        /*0018*/ 	.word	0x00000000
	.align		4
        /*001c*/ 	.word	0xfffffffc


//--------------------- .nv.constant3             --------------------------
	.section	.nv.constant3,"a",@progbits
	.align	4
.nv.constant3:
	.type		kernel_gpu,@object
	.size		kernel_gpu,(.L_0 - kernel_gpu)
kernel_gpu:
	.zero		36
.L_0:


//--------------------- .text._Z20conv_constant_kernelPfS_ii --------------------------
	.section	.text._Z20conv_constant_kernelPfS_ii,"ax",@progbits
	.align	128
        .global         _Z20conv_constant_kernelPfS_ii
        .type           _Z20conv_constant_kernelPfS_ii,@function
        .size           _Z20conv_constant_kernelPfS_ii,(.L_x_1 - _Z20conv_constant_kernelPfS_ii)
        .other          _Z20conv_constant_kernelPfS_ii,@"STO_CUDA_ENTRY STV_DEFAULT"
_Z20conv_constant_kernelPfS_ii:
.text._Z20conv_constant_kernelPfS_ii:
[----:B------:R-:W-:Y:S01]  /*0000*/  LDC R1, c[0x0][0x37c] ;  /* 0x0000df00ff017b82 */ /* 0x000fe20000000800 */
[----:B------:R-:W0:Y:S01]  /*0010*/  S2R R4, SR_CTAID.X ;  /* 0x0000000000047919 */ /* 0x000e220000002500 */
[----:B------:R-:W1:Y:S01]  /*0020*/  LDCU UR4, c[0x0][0x364] ;  /* 0x00006c80ff0477ac */ /* 0x000e620008000800 */
[----:B------:R-:W0:Y:S01]  /*0030*/  S2R R5, SR_TID.X ;  /* 0x0000000000057919 */ /* 0x000e220000002100 */
[----:B------:R-:W0:Y:S01]  /*0040*/  LDCU UR5, c[0x0][0x360] ;  /* 0x00006c00ff0577ac */ /* 0x000e220008000800 */
[----:B------:R-:W1:Y:S01]  /*0050*/  S2R R8, SR_CTAID.Y ;  /* 0x0000000000087919 */ /* 0x000e620000002600 */
[----:B------:R-:W2:Y:S01]  /*0060*/  LDCU.64 UR6, c[0x0][0x390] ;  /* 0x00007200ff0677ac */ /* 0x000ea20008000a00 */
[----:B------:R-:W1:Y:S01]  /*0070*/  S2R R3, SR_TID.Y ;  /* 0x0000000000037919 */ /* 0x000e620000002200 */
[----:B0-----:R-:W-:-:S05]  /*0080*/  IMAD R4, R4, UR5, R5 ;  /* 0x0000000504047c24 */ /* 0x001fca000f8e0205 */
[----:B--2---:R-:W-:Y:S01]  /*0090*/  ISETP.GE.AND P0, PT, R4, UR7, PT ;  /* 0x0000000704007c0c */ /* 0x004fe2000bf06270 */
[----:B-1----:R-:W-:-:S05]  /*00a0*/  IMAD R8, R8, UR4, R3 ;  /* 0x0000000408087c24 */ /* 0x002fca000f8e0203 */
[----:B------:R-:W-:-:S13]  /*00b0*/  ISETP.GE.OR P0, PT, R8, UR6, P0 ;  /* 0x0000000608007c0c */ /* 0x000fda0008706670 */
[----:B------:R-:W-:Y:S05]  /*00c0*/  @P0 EXIT ;  /* 0x000000000000094d */ /* 0x000fea0003800000 */
[----:B------:R-:W-:Y:S01]  /*00d0*/  ISETP.GE.AND P3, PT, R4, RZ, PT ;  /* 0x000000ff0400720c */ /* 0x000fe20003f66270 */
[----:B------:R-:W0:Y:S01]  /*00e0*/  LDCU.64 UR8, c[0x0][0x380] ;  /* 0x00007000ff0877ac */ /* 0x000e220008000a00 */
[----:B------:R-:W-:Y:S01]  /*00f0*/  VIADD R0, R8, 0xffffffff ;  /* 0xffffffff08007836 */ /* 0x000fe20000000000 */
[----:B------:R-:W-:Y:S02]  /*0100*/  ISETP.GE.AND P1, PT, R4, 0x1, PT ;  /* 0x000000010400780c */ /* 0x000fe40003f26270 */
[----:B------:R-:W-:Y:S01]  /*0110*/  ISETP.EQ.OR P2, PT, R8, RZ, !P3 ;  /* 0x000000ff0800720c */ /* 0x000fe20005f42670 */
[----:B------:R-:W-:Y:S01]  /*0120*/  IMAD R5, R0, UR7, RZ ;  /* 0x0000000700057c24 */ /* 0x000fe2000f8e02ff */
[----:B------:R-:W1:Y:S01]  /*0130*/  LDCU.64 UR4, c[0x0][0x358] ;  /* 0x00006b00ff0477ac */ /* 0x000e620008000a00 */
[----:B------:R-:W-:Y:S02]  /*0140*/  SHF.R.S32.HI R12, RZ, 0x1f, R4 ;  /* 0x0000001fff0c7819 */ /* 0x000fe40000011404 */
[----:B------:R-:W-:-:S02]  /*0150*/  ISETP.EQ.OR P1, PT, R8, RZ, !P1 ;  /* 0x000000ff0800720c */ /* 0x000fc40004f22670 */
[----:B------:R-:W-:Y:S01]  /*0160*/  IADD3 R0, P0, PT, R4, R5, RZ ;  /* 0x0000000504007210 */ /* 0x000fe20007f1e0ff */
[----:B------:R-:W-:Y:S01]  /*0170*/  VIADD R14, R8, 0x1 ;  /* 0x00000001080e7836 */ /* 0x000fe20000000000 */
[----:B------:R-:W2:Y:S02]  /*0180*/  @P3 LDC.64 R10, c[0x0][0x380] ;  /* 0x0000e000ff0a3b82 */ /* 0x000ea40000000a00 */
[----:B------:R-:W-:Y:S02]  /*0190*/  LEA.HI.X.SX32 R3, R5, R12, 0x1, P0 ;  /* 0x0000000c05037211 */ /* 0x000fe400000f0eff */
[----:B0-----:R-:W-:-:S04]  /*01a0*/  LEA R2, P0, R0, UR8, 0x2 ;  /* 0x0000000800027c11 */ /* 0x001fc8000f8010ff */
[----:B------:R-:W0:Y:S01]  /*01b0*/  @!P2 LDC.64 R6, c[0x0][0x380] ;  /* 0x0000e000ff06ab82 */ /* 0x000e220000000a00 */
[----:B------:R-:W-:-:S05]  /*01c0*/  LEA.HI.X R3, R0, UR9, R3, 0x2, P0 ;  /* 0x0000000900037c11 */ /* 0x000fca00080f1403 */
[----:B-1----:R-:W3:Y:S01]  /*01d0*/  @!P1 LDG.E R0, desc[UR4][R2.64+-0x4] ;  /* 0xfffffc0402009981 */ /* 0x002ee2000c1e1900 */
[----:B------:R-:W-:Y:S01]  /*01e0*/  @!P2 IMAD.IADD R5, R4, 0x1, R5 ;  /* 0x000000010405a824 */ /* 0x000fe200078e0205 */
[----:B------:R-:W3:Y:S01]  /*01f0*/  @!P1 LDC R9, c[0x3][RZ] ;  /* 0x00c00000ff099b82 */ /* 0x000ee20000000800 */
[----:B------:R-:W-:-:S07]  /*0200*/  IMAD R15, R8, UR7, RZ ;  /* 0x00000007080f7c24 */ /* 0x000fce000f8e02ff */
[----:B------:R-:W1:Y:S01]  /*0210*/  @!P2 LDC R17, c[0x3][0x4] ;  /* 0x00c00100ff11ab82 */ /* 0x000e620000000800 */
[----:B0-----:R-:W-:-:S05]  /*0220*/  @!P2 IMAD.WIDE R6, R5, 0x4, R6 ;  /* 0x000000040506a825 */ /* 0x001fca00078e0206 */
[----:B------:R0:W1:Y:S01]  /*0230*/  @!P2 LDG.E R16, desc[UR4][R6.64] ;  /* 0x000000040610a981 */ /* 0x000062000c1e1900 */
[----:B------:R-:W-:Y:S01]  /*0240*/  VIADD R5, R4, 0x1 ;  /* 0x0000000104057836 */ /* 0x000fe20000000000 */
[----:B------:R-:W-:Y:S01]  /*0250*/  ISETP.GE.U32.OR P4, PT, R14, UR6, !P3 ;  /* 0x000000060e007c0c */ /* 0x000fe2000df86470 */
[----:B------:R-:W-:-:S03]  /*0260*/  IMAD.IADD R13, R4, 0x1, R15 ;  /* 0x00000001040d7824 */ /* 0x000fc600078e020f */
[----:B------:R-:W-:Y:S01]  /*0270*/  ISETP.GE.AND P0, PT, R5, UR7, PT ;  /* 0x0000000705007c0c */ /* 0x000fe2000bf06270 */
[----:B------:R-:W-:-:S03]  /*0280*/  IMAD.MOV.U32 R5, RZ, RZ, RZ ;  /* 0x000000ffff057224 */ /* 0x000fc600078e00ff */
[----:B------:R-:W-:-:S04]  /*0290*/  ISETP.GT.AND P0, PT, R4, -0x2, !P0 ;  /* 0xfffffffe0400780c */ /* 0x000fc80004704270 */
[----:B------:R-:W-:Y:S01]  /*02a0*/  ISETP.EQ.OR P5, PT, R8, RZ, !P0 ;  /* 0x000000ff0800720c */ /* 0x000fe200047a2670 */
[----:B0-----:R-:W0:Y:S08]  /*02b0*/  @!P4 LDC.64 R6, c[0x0][0x380] ;  /* 0x0000e000ff06cb82 */ /* 0x001e300000000a00 */
[----:B------:R-:W4:Y:S04]  /*02c0*/  @!P4 LDC R20, c[0x3][0x1c] ;  /* 0x00c00700ff14cb82 */ /* 0x000f280000000800 */
[----:B------:R5:W4:Y:S04]  /*02d0*/  @!P5 LDG.E R2, desc[UR4][R2.64+0x4] ;  /* 0x000004040202d981 */ /* 0x000b28000c1e1900 */
[----:B-----5:R-:W4:Y:S01]  /*02e0*/  @!P5 LDC R3, c[0x3][0x8] ;  /* 0x00c00200ff03db82 */ /* 0x020f220000000800 */
[----:B---3--:R-:W-:Y:S01]  /*02f0*/  @!P1 FFMA R5, R0, R9, RZ ;  /* 0x0000000900059223 */ /* 0x008fe200000000ff */
[----:B------:R-:W-:-:S02]  /*0300*/  ISETP.GT.AND P1, PT, R4, UR7, PT ;  /* 0x0000000704007c0c */ /* 0x000fc4000bf24270 */
[C---:B------:R-:W-:Y:S02]  /*0310*/  IADD3 R0, P6, PT, R4.reuse, R15, RZ ;  /* 0x0000000f04007210 */ /* 0x040fe40007fde0ff */
[----:B------:R-:W-:Y:S02]  /*0320*/  ISETP.GT.AND P1, PT, R4, RZ, !P1 ;  /* 0x000000ff0400720c */ /* 0x000fe40004f24270 */
[C---:B------:R-:W-:Y:S01]  /*0330*/  LEA.HI.X.SX32 R9, R15.reuse, R12, 0x1, P6 ;  /* 0x0000000c0f097211 */ /* 0x040fe200030f0eff */
[----:B------:R-:W-:Y:S01]  /*0340*/  VIADD R15, R15, UR7 ;  /* 0x000000070f0f7c36 */ /* 0x000fe20008000000 */
[----:B------:R-:W-:-:S04]  /*0350*/  LEA R8, P6, R0, UR8, 0x2 ;  /* 0x0000000800087c11 */ /* 0x000fc8000f8c10ff */
[----:B------:R-:W-:Y:S02]  /*0360*/  LEA.HI.X R9, R0, UR9, R9, 0x2, P6 ;  /* 0x0000000900097c11 */ /* 0x000fe4000b0f1409 */
[----:B------:R-:W-:-:S03]  /*0370*/  IADD3 R18, P6, PT, R4, R15, RZ ;  /* 0x0000000f04127210 */ /* 0x000fc60007fde0ff */
[----:B------:R-:W3:Y:S01]  /*0380*/  @P1 LDG.E R0, desc[UR4][R8.64+-0x4] ;  /* 0xfffffc0408001981 */ /* 0x000ee2000c1e1900 */
[----:B-1----:R-:W-:Y:S01]  /*0390*/  @!P2 FFMA R5, R16, R17, R5 ;  /* 0x000000111005a223 */ /* 0x002fe20000000005 */
[----:B------:R-:W-:Y:S01]  /*03a0*/  ISETP.GE.U32.OR P2, PT, R14, UR6, !P1 ;  /* 0x000000060e007c0c */ /* 0x000fe2000cf46470 */
[----:B--2---:R-:W-:Y:S01]  /*03b0*/  @P3 IMAD.WIDE R16, R13, 0x4, R10 ;  /* 0x000000040d103825 */ /* 0x004fe200078e020a */
[----:B------:R-:W-:Y:S02]  /*03c0*/  LEA.HI.X.SX32 R11, R15, R12, 0x1, P6 ;  /* 0x0000000c0f0b7211 */ /* 0x000fe400030f0eff */
[----:B------:R-:W-:Y:S02]  /*03d0*/  LEA R10, P6, R18, UR8, 0x2 ;  /* 0x00000008120a7c11 */ /* 0x000fe4000f8c10ff */
[----:B------:R1:W2:Y:S01]  /*03e0*/  @P3 LDG.E R12, desc[UR4][R16.64] ;  /* 0x00000004100c3981 */ /* 0x0002a2000c1e1900 */
[----:B------:R-:W-:Y:S01]  /*03f0*/  @!P4 IMAD.IADD R15, R4, 0x1, R15 ;  /* 0x00000001040fc824 */ /* 0x000fe200078e020f */
[----:B------:R-:W-:-:S02]  /*0400*/  LEA.HI.X R11, R18, UR9, R11, 0x2, P6 ;  /* 0x00000009120b7c11 */ /* 0x000fc4000b0f140b */
[----:B------:R-:W-:Y:S01]  /*0410*/  ISETP.GE.U32.OR P6, PT, R14, UR6, !P0 ;  /* 0x000000060e007c0c */ /* 0x000fe2000c7c6470 */
[----:B------:R5:W2:Y:S01]  /*0420*/  @P0 LDG.E R4, desc[UR4][R8.64+0x4] ;  /* 0x0000040408040981 */ /* 0x000aa2000c1e1900 */
[----:B0-----:R-:W-:Y:S01]  /*0430*/  @!P4 IMAD.WIDE R6, R15, 0x4, R6 ;  /* 0x000000040f06c825 */ /* 0x001fe200078e0206 */
[----:B------:R-:W0:Y:S02]  /*0440*/  @!P2 LDC R19, c[0x3][0x18] ;  /* 0x00c00600ff13ab82 */ /* 0x000e240000000800 */
[----:B------:R-:W0:Y:S04]  /*0450*/  @!P2 LDG.E R14, desc[UR4][R10.64+-0x4] ;  /* 0xfffffc040a0ea981 */ /* 0x000e28000c1e1900 */
[----:B------:R-:W2:Y:S02]  /*0460*/  @!P4 LDG.E R6, desc[UR4][R6.64] ;  /* 0x000000040606c981 */ /* 0x000ea4000c1e1900 */
[----:B------:R-:W3:Y:S02]  /*0470*/  @P1 LDC R15, c[0x3][0xc] ;  /* 0x00c00300ff0f1b82 */ /* 0x000ee40000000800 */
[----:B------:R-:W2:Y:S06]  /*0480*/  @!P6 LDG.E R18, desc[UR4][R10.64+0x4] ;  /* 0x000004040a12e981 */ /* 0x000eac000c1e1900 */
[----:B-1----:R-:W2:Y:S08]  /*0490*/  @P3 LDC R16, c[0x3][0x10] ;  /* 0x00c00400ff103b82 */ /* 0x002eb00000000800 */
[----:B------:R-:W1:Y:S01]  /*04a0*/  @P0 LDC R17, c[0x3][0x14] ;  /* 0x00c00500ff110b82 */ /* 0x000e620000000800 */
[----:B----4-:R-:W-:-:S07]  /*04b0*/  @!P5 FFMA R5, R2, R3, R5 ;  /* 0x000000030205d223 */ /* 0x010fce0000000005 */
[----:B------:R-:W4:Y:S08]  /*04c0*/  LDC.64 R2, c[0x0][0x388] ;  /* 0x0000e200ff027b82 */ /* 0x000f300000000a00 */
[----:B-----5:R-:W5:Y:S01]  /*04d0*/  @!P6 LDC R8, c[0x3][0x20] ;  /* 0x00c00800ff08eb82 */ /* 0x020f620000000800 */
[----:B----4-:R-:W-:-:S04]  /*04e0*/  IMAD.WIDE R2, R13, 0x4, R2 ;  /* 0x000000040d027825 */ /* 0x010fc800078e0202 */
[----:B---3--:R-:W-:-:S04]  /*04f0*/  @P1 FFMA R5, R0, R15, R5 ;  /* 0x0000000f00051223 */ /* 0x008fc80000000005 */
[----:B--2---:R-:W-:-:S04]  /*0500*/  @P3 FFMA R5, R12, R16, R5 ;  /* 0x000000100c053223 */ /* 0x004fc80000000005 */
[----:B-1----:R-:W-:-:S04]  /*0510*/  @P0 FFMA R5, R4, R17, R5 ;  /* 0x0000001104050223 */ /* 0x002fc80000000005 */
[----:B0-----:R-:W-:-:S04]  /*0520*/  @!P2 FFMA R5, R14, R19, R5 ;  /* 0x000000130e05a223 */ /* 0x001fc80000000005 */
[----:B------:R-:W-:-:S04]  /*0530*/  @!P4 FFMA R5, R6, R20, R5 ;  /* 0x000000140605c223 */ /* 0x000fc80000000005 */
[----:B-----5:R-:W-:-:S05]  /*0540*/  @!P6 FFMA R5, R18, R8, R5 ;  /* 0x000000081205e223 */ /* 0x020fca0000000005 */
[----:B------:R-:W-:Y:S01]  /*0550*/  STG.E desc[UR4][R2.64], R5 ;  /* 0x0000000502007986 */ /* 0x000fe2000c101904 */
[----:B------:R-:W-:Y:S05]  /*0560*/  EXIT ;  /* 0x000000000000794d */ /* 0x000fea0003800000 */
.L_x_0:
[----:B------:R-:W-:-:S00]  /*0570*/  BRA `(.L_x_0) ;  /* 0xfffffffc00fc7947 */ /* 0x000fc0000383ffff */
[----:B------:R-:W-:-:S00]  /*0580*/  NOP ;  /* 0x0000000000007918 */ /* 0x000fc00000000000 */
[----:B------:R-:W-:-:S00]  /*0590*/  NOP ;  /* 0x0000000000007918 */ /* 0x000fc00000000000 */
[----:B------:R-:W-:-:S00]  /*05a0*/  NOP ;  /* 0x0000000000007918 */ /* 0x000fc00000000000 */
[----:B------:R-:W-:-:S00]  /*05b0*/  NOP ;  /* 0x0000000000007918 */ /* 0x000fc00000000000 */
[----:B------:R-:W-:-:S00]  /*05c0*/  NOP ;  /* 0x0000000000007918 */ /* 0x000fc00000000000 */
[----:B------:R-:W-:-:S00]  /*05d0*/  NOP ;  /* 0x0000000000007918 */ /* 0x000fc00000000000 */
[----:B------:R-:W-:-:S00]  /*05e0*/  NOP ;  /* 0x0000000000007918 */ /* 0x000fc00000000000 */
[----:B------:R-:W-:-:S00]  /*05f0*/  NOP ;  /* 0x0000000000007918 */ /* 0x000fc00000000000 */
.L_x_1:


//--------------------- .nv.shared.reserved.0     --------------------------
	.section	.nv.shared.reserved.0,"aw",@nobits
	.weak		__nv_reservedSMEM_offset_0_alias
	.size		__nv_reservedSMEM_offset_0_alias, 0, 64
	.other		__nv_reservedSMEM_offset_0_alias,@"STO_CUDA_RESERVED_SHARED STV_DEFAULT"
__nv_reservedSMEM_offset_0_alias:
	.zero		0
	.zero		64


//--------------------- .nv.constant0._Z20conv_constant_kernelPfS_ii --------------------------
	.section	.nv.constant0._Z20conv_constant_kernelPfS_ii,"a",@progbits
	.sectionflags	@""
	.align	4
.nv.constant0._Z20conv_constant_kernelPfS_ii:
	.zero		920


//--------------------- SYMBOLS --------------------------

	.type		.nv.reservedSmem.offset0,@object
	.size		.nv.reservedSmem.offset0,0x4
